//
// Generated by NVIDIA NVVM Compiler
//
// Compiler Build ID: CL-36424714
// Cuda compilation tools, release 13.0, V13.0.88
// Based on NVVM 20.0.0
//

.version 9.0
.target sm_100
.address_size 64

	// .globl	_Z4summPfS_S_i
.extern .func  (.param .b32 func_retval0) vprintf
(
	.param .b64 vprintf_param_0,
	.param .b64 vprintf_param_1
)
;
.global .align 1 .b8 $str[4] = {37, 100, 32};
.global .align 1 .b8 $str$1[7] = {37, 46, 50, 102, 32, 10};

.visible .entry _Z4summPfS_S_i(
	.param .u64 .ptr .align 1 _Z4summPfS_S_i_param_0,
	.param .u64 .ptr .align 1 _Z4summPfS_S_i_param_1,
	.param .u64 .ptr .align 1 _Z4summPfS_S_i_param_2,
	.param .u32 _Z4summPfS_S_i_param_3
)
{
	.local .align 8 .b8 	__local_depot0[8];
	.reg .b64 	%SP;
	.reg .b64 	%SPL;
	.reg .b32 	%r<6>;
	.reg .b32 	%f<2>;
	.reg .b64 	%rd<11>;
	.reg .b64 	%fd<2>;

	mov.u64 	%SPL, __local_depot0;
	cvta.local.u64 	%SP, %SPL;
	ld.param.u64 	%rd1, [_Z4summPfS_S_i_param_0];
	cvta.to.global.u64 	%rd2, %rd1;
	add.u64 	%rd3, %SP, 0;
	add.u64 	%rd4, %SPL, 0;
	mov.u32 	%r1, %tid.x;
	st.local.u32 	[%rd4], %r1;
	mov.u64 	%rd5, $str;
	cvta.global.u64 	%rd6, %rd5;
	{ // callseq 0, 0
	.param .b64 param0;
	st.param.b64 	[param0], %rd6;
	.param .b64 param1;
	st.param.b64 	[param1], %rd3;
	.param .b32 retval0;
	call.uni (retval0), 
	vprintf, 
	(
	param0, 
	param1
	);
	ld.param.b32 	%r2, [retval0];
	} // callseq 0
	mul.wide.u32 	%rd7, %r1, 4;
	add.s64 	%rd8, %rd2, %rd7;
	ld.global.f32 	%f1, [%rd8];
	cvt.f64.f32 	%fd1, %f1;
	st.local.f64 	[%rd4], %fd1;
	mov.u64 	%rd9, $str$1;
	cvta.global.u64 	%rd10, %rd9;
	{ // callseq 1, 0
	.param .b64 param0;
	st.param.b64 	[param0], %rd10;
	.param .b64 param1;
	st.param.b64 	[param1], %rd3;
	.param .b32 retval0;
	call.uni (retval0), 
	vprintf, 
	(
	param0, 
	param1
	);
	ld.param.b32 	%r4, [retval0];
	} // callseq 1
	ret;

}


// ===== COMPILED SASS (sm_100) =====

	.target	sm_100

	.elftype	@"ET_EXEC"


//--------------------- .note.nv.tkinfo           --------------------------
	.section	.note.nv.tkinfo,"",@"SHT_NOTE"
	.sectionflags	@"SHF_NOTE_NV_TKINFO"
	.tkinfo
        /*0018*/ 	.word	0x00000002
        /*0030*/ 	.string	""
        /*0030*/ 	.string	"ptxas"
        /*0030*/ 	.string	"Cuda compilation tools, release 13.0, V13.0.88"
        /*0030*/ 	.string	"Build cuda_13.0.r13.0/compiler.36424714_0"
        /*0030*/ 	.string	"-arch sm_100 -m 64 "



//--------------------- .note.nv.cuinfo           --------------------------
	.section	.note.nv.cuinfo,"",@"SHT_NOTE"
	.sectionflags	@"SHF_NOTE_NV_CUINFO"
        /*0018*/ 	.short	0x0002
        /*001a*/ 	.short	0x0064
        /*001c*/ 	.short	0x0082
	.zero		2


//--------------------- .nv.info                  --------------------------
	.section	.nv.info,"",@"SHT_CUDA_INFO"
	.align	4


	//----- nvinfo : EIATTR_REGCOUNT
	.align		4
        /*0000*/ 	.byte	0x04, 0x2f
        /*0002*/ 	.short	(.L_3 - .L_2)
	.align		4
.L_2:
        /*0004*/ 	.word	index@(_Z4summPfS_S_i)
        /*0008*/ 	.word	0x00000018


	//----- nvinfo : EIATTR_FRAME_SIZE
	.align		4
.L_3:
        /*000c*/ 	.byte	0x04, 0x11
        /*000e*/ 	.short	(.L_5 - .L_4)
	.align		4
.L_4:
        /*0010*/ 	.word	index@(_Z4summPfS_S_i)
        /*0014*/ 	.word	0x00000008


	//----- nvinfo : EIATTR_MIN_STACK_SIZE
	.align		4
.L_5:
        /*0018*/ 	.byte	0x04, 0x12
        /*001a*/ 	.short	(.L_7 - .L_6)
	.align		4
.L_6:
        /*001c*/ 	.word	index@(_Z4summPfS_S_i)
        /*0020*/ 	.word	0x00000008
.L_7:


//--------------------- .nv.compat                --------------------------
	.section	.nv.compat,"",@"SHT_CUDA_COMPAT_INFO"
	.align	4
        /*0000*/ 	.byte	0x02, 0x09, 0x00, 0x00, 0x02, 0x02, 0x01, 0x00, 0x02, 0x05, 0x05, 0x00, 0x03, 0x07, 0x01, 0x01
        /*0010*/ 	.byte	0x02, 0x03, 0x00, 0x00, 0x02, 0x06, 0x01, 0x00, 0x04, 0x0b, 0x08, 0x00, 0x09, 0x00, 0x00, 0x00
        /*0020*/ 	.byte	0x00, 0x00, 0x00, 0x00


//--------------------- .nv.info._Z4summPfS_S_i   --------------------------
	.section	.nv.info._Z4summPfS_S_i,"",@"SHT_CUDA_INFO"
	.sectionflags	@""
	.align	4


	//----- nvinfo : EIATTR_CUDA_API_VERSION
	.align		4
        /*0000*/ 	.byte	0x04, 0x37
        /*0002*/ 	.short	(.L_9 - .L_8)
.L_8:
        /*0004*/ 	.word	0x00000082


	//----- nvinfo : EIATTR_KPARAM_INFO
	.align		4
.L_9:
        /*0008*/ 	.byte	0x04, 0x17
        /*000a*/ 	.short	(.L_11 - .L_10)
.L_10:
        /*000c*/ 	.word	0x00000000
        /*0010*/ 	.short	0x0003
        /*0012*/ 	.short	0x0018
        /*0014*/ 	.byte	0x00, 0xf0, 0x11, 0x00


	//----- nvinfo : EIATTR_KPARAM_INFO
	.align		4
.L_11:
        /*0018*/ 	.byte	0x04, 0x17
        /*001a*/ 	.short	(.L_13 - .L_12)
.L_12:
        /*001c*/ 	.word	0x00000000
        /*0020*/ 	.short	0x0002
        /*0022*/ 	.short	0x0010
        /*0024*/ 	.byte	0x00, 0xf5, 0x21, 0x00


	//----- nvinfo : EIATTR_KPARAM_INFO
	.align		4
.L_13:
        /*0028*/ 	.byte	0x04, 0x17
        /*002a*/ 	.short	(.L_15 - .L_14)
.L_14:
        /*002c*/ 	.word	0x00000000
        /*0030*/ 	.short	0x0001
        /*0032*/ 	.short	0x0008
        /*0034*/ 	.byte	0x00, 0xf5, 0x21, 0x00


	//----- nvinfo : EIATTR_KPARAM_INFO
	.align		4
.L_15:
        /*0038*/ 	.byte	0x04, 0x17
        /*003a*/ 	.short	(.L_17 - .L_16)
.L_16:
        /*003c*/ 	.word	0x00000000
        /*0040*/ 	.short	0x0000
        /*0042*/ 	.short	0x0000
        /*0044*/ 	.byte	0x00, 0xf5, 0x21, 0x00


	//----- nvinfo : EIATTR_SPARSE_MMA_MASK
	.align		4
.L_17:
        /*0048*/ 	.byte	0x03, 0x50
        /*004a*/ 	.short	0x0000


	//----- nvinfo : EIATTR_MAXREG_COUNT
	.align		4
        /*004c*/ 	.byte	0x03, 0x1b
        /*004e*/ 	.short	0x00ff


	//----- nvinfo : EIATTR_EXTERNS
	.align		4
        /*0050*/ 	.byte	0x04, 0x0f
        /*0052*/ 	.short	(.L_19 - .L_18)


	//   ....[0]....
	.align		4
.L_18:
        /*0054*/ 	.word	index@(vprintf)


	//----- nvinfo : EIATTR_MERCURY_ISA_VERSION
	.align		4
.L_19:
        /*0058*/ 	.byte	0x03, 0x5f
        /*005a*/ 	.short	0x0101


	//----- nvinfo : EIATTR_VRC_CTA_INIT_COUNT
	.align		4
        /*005c*/ 	.byte	0x02, 0x4a
	.zero		1
	.zero		1


	//----- nvinfo : EIATTR_SYSCALL_OFFSETS
	.align		4
        /*0060*/ 	.byte	0x04, 0x46
        /*0062*/ 	.short	(.L_21 - .L_20)


	//   ....[0]....
.L_20:
        /*0064*/ 	.word	0x00000110


	//   ....[1]....
        /*0068*/ 	.word	0x000001e0


	//----- nvinfo : EIATTR_EXIT_INSTR_OFFSETS
	.align		4
.L_21:
        /*006c*/ 	.byte	0x04, 0x1c
        /*006e*/ 	.short	(.L_23 - .L_22)


	//   ....[0]....
.L_22:
        /*0070*/ 	.word	0x000001f0


	//----- nvinfo : EIATTR_CBANK_PARAM_SIZE
	.align		4
.L_23:
        /*0074*/ 	.byte	0x03, 0x19
        /*0076*/ 	.short	0x001c


	//----- nvinfo : EIATTR_PARAM_CBANK
	.align		4
        /*0078*/ 	.byte	0x04, 0x0a
        /*007a*/ 	.short	(.L_25 - .L_24)
	.align		4
.L_24:
        /*007c*/ 	.word	index@(.nv.constant0._Z4summPfS_S_i)
        /*0080*/ 	.short	0x0380
        /*0082*/ 	.short	0x001c


	//----- nvinfo : EIATTR_SW_WAR
	.align		4
.L_25:
        /*0084*/ 	.byte	0x04, 0x36
        /*0086*/ 	.short	(.L_27 - .L_26)
.L_26:
        /*0088*/ 	.word	0x00000008
.L_27:


//--------------------- .nv.callgraph             --------------------------
	.section	.nv.callgraph,"",@"SHT_CUDA_CALLGRAPH"
	.align	4
	.sectionentsize	8
	.align		4
        /*0000*/ 	.word	0x00000000
	.align		4
        /*0004*/ 	.word	0xffffffff
	.align		4
        /*0008*/ 	.word	index@(_Z4summPfS_S_i)
	.align		4
        /*000c*/ 	.word	index@(vprintf)
	.align		4
        /*0010*/ 	.word	0x00000000
	.align		4
        /*0014*/ 	.word	0xfffffffe
	.align		4
        /*0018*/ 	.word	0x00000000
	.align		4
        /*001c*/ 	.word	0xfffffffd
	.align		4
        /*0020*/ 	.word	0x00000000
	.align		4
        /*0024*/ 	.word	0xfffffffc


//--------------------- .nv.constant4             --------------------------
	.section	.nv.constant4,"a",@progbits
	.align	8
	.align		8
.nv.constant4:
        /*0000*/ 	.dword	vprintf
	.align		8
        /*0008*/ 	.dword	$str
	.align		8
        /*0010*/ 	.dword	$str$1


//--------------------- .text._Z4summPfS_S_i      --------------------------
	.section	.text._Z4summPfS_S_i,"ax",@progbits
	.align	128
        .global         _Z4summPfS_S_i
        .type           _Z4summPfS_S_i,@function
        .size           _Z4summPfS_S_i,(.L_x_3 - _Z4summPfS_S_i)
        .other          _Z4summPfS_S_i,@"STO_CUDA_ENTRY STV_DEFAULT"
_Z4summPfS_S_i:
.text._Z4summPfS_S_i:
[----:B------:R-:W0:Y:S01]  /*0000*/  LDC R1, c[0x0][0x37c] ;  /* 0x0000df00ff017b82 */ /* 0x000e220000000800 */
[----:B------:R-:W1:Y:S01]  /*0010*/  S2R R18, SR_TID.X ;  /* 0x0000000000127919 */ /* 0x000e620000002100 */
[----:B------:R-:W2:Y:S01]  /*0020*/  LDCU UR4, c[0x0][0x2f8] ;  /* 0x00005f00ff0477ac */ /* 0x000ea20008000800 */
[----:B0-----:R-:W-:Y:S01]  /*0030*/  VIADD R1, R1, 0xfffffff8 ;  /* 0xfffffff801017836 */ /* 0x001fe20000000000 */
[----:B------:R-:W-:Y:S01]  /*0040*/  MOV R17, 0x0 ;  /* 0x0000000000117802 */ /* 0x000fe20000000f00 */
[----:B------:R-:W0:Y:S03]  /*0050*/  LDCU UR5, c[0x0][0x2fc] ;  /* 0x00005f80ff0577ac */ /* 0x000e260008000800 */
[----:B------:R3:W4:Y:S01]  /*0060*/  LDC.64 R8, c[0x4][R17] ;  /* 0x0100000011087b82 */ /* 0x0007220000000a00 */
[----:B------:R-:W5:Y:S01]  /*0070*/  LDCU.64 UR6, c[0x4][0x8] ;  /* 0x01000100ff0677ac */ /* 0x000f620008000a00 */
[----:B------:R-:W1:Y:S01]  /*0080*/  LDCU.64 UR36, c[0x0][0x358] ;  /* 0x00006b00ff2477ac */ /* 0x000e620008000a00 */
[----:B--2---:R-:W-:-:S04]  /*0090*/  IADD3 R16, P0, PT, R1, UR4, RZ ;  /* 0x0000000401107c10 */ /* 0x004fc8000ff1e0ff */
[----:B------:R-:W-:Y:S01]  /*00a0*/  MOV R6, R16 ;  /* 0x0000001000067202 */ /* 0x000fe20000000f00 */
[----:B0-----:R-:W-:Y:S01]  /*00b0*/  IMAD.X R2, RZ, RZ, UR5, P0 ;  /* 0x00000005ff027e24 */ /* 0x001fe200080e06ff */
[----:B-----5:R-:W-:Y:S01]  /*00c0*/  MOV R4, UR6 ;  /* 0x0000000600047c02 */ /* 0x020fe20008000f00 */
[----:B------:R-:W-:Y:S02]  /*00d0*/  IMAD.U32 R5, RZ, RZ, UR7 ;  /* 0x00000007ff057e24 */ /* 0x000fe4000f8e00ff */
[----:B------:R-:W-:Y:S01]  /*00e0*/  IMAD.MOV.U32 R7, RZ, RZ, R2 ;  /* 0x000000ffff077224 */ /* 0x000fe200078e0002 */
[----:B-1----:R3:W-:Y:S06]  /*00f0*/  STL [R1], R18 ;  /* 0x0000001201007387 */ /* 0x0027ec0000100800 */
[----:B------:R-:W-:-:S07]  /*0100*/  LEPC R20, `(.L_x_0) ;  /* 0x000000001014794e */ /* 0x000fce0000000000 */
[----:B---34-:R-:W-:Y:S05]  /*0110*/  CALL.ABS.NOINC R8 ;  /* 0x0000000008007343 */ /* 0x018fea0003c00000 */
.L_x_0:
[----:B------:R-:W0:Y:S01]  /*0120*/  LDC.64 R8, c[0x0][0x380] ;  /* 0x0000e000ff087b82 */ /* 0x000e220000000a00 */
[----:B------:R-:W1:Y:S01]  /*0130*/  LDCU.64 UR4, c[0x4][0x10] ;  /* 0x01000200ff0477ac */ /* 0x000e620008000a00 */
[----:B0-----:R-:W-:-:S06]  /*0140*/  IMAD.WIDE.U32 R8, R18, 0x4, R8 ;  /* 0x0000000412087825 */ /* 0x001fcc00078e0008 */
[----:B------:R-:W2:Y:S01]  /*0150*/  LDG.E R8, desc[UR36][R8.64] ;  /* 0x0000002408087981 */ /* 0x000ea2000c1e1900 */
[----:B------:R0:W3:Y:S01]  /*0160*/  LDC.64 R12, c[0x4][R17] ;  /* 0x01000000110c7b82 */ /* 0x0000e20000000a00 */
[----:B-1----:R-:W-:Y:S01]  /*0170*/  MOV R4, UR4 ;  /* 0x0000000400047c02 */ /* 0x002fe20008000f00 */
[----:B------:R-:W-:Y:S01]  /*0180*/  IMAD.U32 R5, RZ, RZ, UR5 ;  /* 0x00000005ff057e24 */ /* 0x000fe2000f8e00ff */
[----:B------:R-:W-:Y:S01]  /*0190*/  MOV R6, R16 ;  /* 0x0000001000067202 */ /* 0x000fe20000000f00 */
[----:B------:R-:W-:Y:S01]  /*01a0*/  IMAD.MOV.U32 R7, RZ, RZ, R2 ;  /* 0x000000ffff077224 */ /* 0x000fe200078e0002 */
[----:B--2---:R-:W1:Y:S02]  /*01b0*/  F2F.F64.F32 R10, R8 ;  /* 0x00000008000a7310 */ /* 0x004e640000201800 */
[----:B-1-3--:R0:W-:Y:S04]  /*01c0*/  STL.64 [R1], R10 ;  /* 0x0000000a01007387 */ /* 0x00a1e80000100a00 */
[----:B------:R-:W-:-:S07]  /*01d0*/  LEPC R20, `(.L_x_1) ;  /* 0x000000001014794e */ /* 0x000fce0000000000 */
[----:B0-----:R-:W-:Y:S05]  /*01e0*/  CALL.ABS.NOINC R12 ;  /* 0x000000000c007343 */ /* 0x001fea0003c00000 */
.L_x_1:
[----:B------:R-:W-:Y:S05]  /*01f0*/  EXIT ;  /* 0x000000000000794d */ /* 0x000fea0003800000 */
.L_x_2:
[----:B------:R-:W-:-:S00]  /*0200*/  BRA `(.L_x_2) ;  /* 0xfffffffc00fc7947 */ /* 0x000fc0000383ffff */
[----:B------:R-:W-:-:S00]  /*0210*/  NOP ;  /* 0x0000000000007918 */ /* 0x000fc00000000000 */
        /* <DEDUP_REMOVED lines=14> */
.L_x_3:


//--------------------- .nv.global.init           --------------------------
	.section	.nv.global.init,"aw",@progbits
.nv.global.init:
	.type		$str,@object
	.size		$str,($str$1 - $str)
$str:
        /*0000*/ 	.byte	0x25, 0x64, 0x20, 0x00
	.type		$str$1,@object
	.size		$str$1,(.L_1 - $str$1)
$str$1:
        /*0004*/ 	.byte	0x25, 0x2e, 0x32, 0x66, 0x20, 0x0a, 0x00
.L_1:


//--------------------- .nv.shared.reserved.0     --------------------------
	.section	.nv.shared.reserved.0,"aw",@nobits
	.weak		__nv_reservedSMEM_offset_0_alias
	.size		__nv_reservedSMEM_offset_0_alias, 0, 64
	.other		__nv_reservedSMEM_offset_0_alias,@"STO_CUDA_RESERVED_SHARED STV_DEFAULT"
__nv_reservedSMEM_offset_0_alias:
	.zero		0
	.zero		64


//--------------------- .nv.constant0._Z4summPfS_S_i --------------------------
	.section	.nv.constant0._Z4summPfS_S_i,"a",@progbits
	.sectionflags	@""
	.align	4
.nv.constant0._Z4summPfS_S_i:
	.zero		924


//--------------------- SYMBOLS --------------------------

	.type		.nv.reservedSmem.offset0,@object
	.size		.nv.reservedSmem.offset0,0x4
	.type		vprintf,@function
